//
// Generated by NVIDIA NVVM Compiler
//
// Compiler Build ID: CL-36424714
// Cuda compilation tools, release 13.0, V13.0.88
// Based on NVVM 20.0.0
//

.version 9.0
.target sm_100
.address_size 64

	// .globl	_Z15processMatrix2DPfii
.global .align 4 .b8 __cudart_i2opi_f[24] = {65, 144, 67, 60, 153, 149, 98, 219, 192, 221, 52, 245, 209, 87, 39, 252, 41, 21, 68, 78, 110, 131, 249, 162};

.visible .entry _Z15processMatrix2DPfii(
	.param .u64 .ptr .align 1 _Z15processMatrix2DPfii_param_0,
	.param .u32 _Z15processMatrix2DPfii_param_1,
	.param .u32 _Z15processMatrix2DPfii_param_2
)
{
	.local .align 4 .b8 	__local_depot0[28];
	.reg .b64 	%SP;
	.reg .b64 	%SPL;
	.reg .pred 	%p<19>;
	.reg .b32 	%r<89>;
	.reg .b32 	%f<58>;
	.reg .b64 	%rd<43>;
	.reg .b64 	%fd<5>;

	mov.u64 	%SPL, __local_depot0;
	ld.param.u64 	%rd16, [_Z15processMatrix2DPfii_param_0];
	ld.param.u32 	%r32, [_Z15processMatrix2DPfii_param_1];
	ld.param.u32 	%r33, [_Z15processMatrix2DPfii_param_2];
	add.u64 	%rd1, %SPL, 0;
	mov.u32 	%r35, %ctaid.x;
	mov.u32 	%r36, %ntid.x;
	mov.u32 	%r37, %tid.x;
	mad.lo.s32 	%r1, %r35, %r36, %r37;
	mov.u32 	%r38, %ctaid.y;
	mov.u32 	%r39, %ntid.y;
	mov.u32 	%r40, %tid.y;
	mad.lo.s32 	%r41, %r38, %r39, %r40;
	setp.ge.s32 	%p1, %r1, %r32;
	setp.ge.s32 	%p2, %r41, %r33;
	or.pred  	%p3, %p1, %p2;
	@%p3 bra 	$L__BB0_18;
	mad.lo.s32 	%r3, %r32, %r41, %r1;
	cvt.rn.f32.s32 	%f14, %r1;
	mul.f32 	%f1, %f14, 0f3DCCCCCD;
	mul.f32 	%f15, %f1, 0f3F22F983;
	cvt.rni.s32.f32 	%r84, %f15;
	cvt.rn.f32.s32 	%f16, %r84;
	fma.rn.f32 	%f17, %f16, 0fBFC90FDA, %f1;
	fma.rn.f32 	%f18, %f16, 0fB3A22168, %f17;
	fma.rn.f32 	%f56, %f16, 0fA7C234C5, %f18;
	abs.f32 	%f3, %f1;
	setp.ltu.f32 	%p4, %f3, 0f47CE4780;
	@%p4 bra 	$L__BB0_9;
	setp.neu.f32 	%p5, %f3, 0f7F800000;
	@%p5 bra 	$L__BB0_4;
	mov.f32 	%f21, 0f00000000;
	mul.rn.f32 	%f56, %f1, %f21;
	mov.b32 	%r84, 0;
	bra.uni 	$L__BB0_9;
$L__BB0_4:
	mov.b32 	%r5, %f1;
	shl.b32 	%r43, %r5, 8;
	or.b32  	%r6, %r43, -2147483648;
	mov.b64 	%rd39, 0;
	mov.b32 	%r81, 0;
	mov.u64 	%rd37, __cudart_i2opi_f;
	mov.u64 	%rd38, %rd1;
$L__BB0_5:
	.pragma "nounroll";
	ld.global.nc.u32 	%r44, [%rd37];
	mad.wide.u32 	%rd20, %r44, %r6, %rd39;
	shr.u64 	%rd39, %rd20, 32;
	st.local.u32 	[%rd38], %rd20;
	add.s32 	%r81, %r81, 1;
	add.s64 	%rd38, %rd38, 4;
	add.s64 	%rd37, %rd37, 4;
	setp.ne.s32 	%p6, %r81, 6;
	@%p6 bra 	$L__BB0_5;
	shr.u32 	%r45, %r5, 23;
	st.local.u32 	[%rd1+24], %rd39;
	and.b32  	%r9, %r45, 31;
	and.b32  	%r46, %r45, 224;
	add.s32 	%r47, %r46, -128;
	shr.u32 	%r48, %r47, 5;
	mul.wide.u32 	%rd21, %r48, 4;
	sub.s64 	%rd8, %rd1, %rd21;
	ld.local.u32 	%r82, [%rd8+24];
	ld.local.u32 	%r83, [%rd8+20];
	setp.eq.s32 	%p7, %r9, 0;
	@%p7 bra 	$L__BB0_8;
	shf.l.wrap.b32 	%r82, %r83, %r82, %r9;
	ld.local.u32 	%r49, [%rd8+16];
	shf.l.wrap.b32 	%r83, %r49, %r83, %r9;
$L__BB0_8:
	shr.u32 	%r50, %r82, 30;
	shf.l.wrap.b32 	%r51, %r83, %r82, 2;
	shl.b32 	%r52, %r83, 2;
	shr.u32 	%r53, %r51, 31;
	add.s32 	%r54, %r53, %r50;
	neg.s32 	%r55, %r54;
	setp.lt.s32 	%p8, %r5, 0;
	selp.b32 	%r84, %r55, %r54, %p8;
	xor.b32  	%r56, %r51, %r5;
	shr.s32 	%r57, %r51, 31;
	xor.b32  	%r58, %r57, %r51;
	xor.b32  	%r59, %r57, %r52;
	cvt.u64.u32 	%rd22, %r58;
	shl.b64 	%rd23, %rd22, 32;
	cvt.u64.u32 	%rd24, %r59;
	or.b64  	%rd25, %rd23, %rd24;
	cvt.rn.f64.s64 	%fd1, %rd25;
	mul.f64 	%fd2, %fd1, 0d3BF921FB54442D19;
	cvt.rn.f32.f64 	%f19, %fd2;
	neg.f32 	%f20, %f19;
	setp.lt.s32 	%p9, %r56, 0;
	selp.f32 	%f56, %f20, %f19, %p9;
$L__BB0_9:
	mul.rn.f32 	%f22, %f56, %f56;
	and.b32  	%r61, %r84, 1;
	setp.eq.b32 	%p10, %r61, 1;
	selp.f32 	%f23, 0f3F800000, %f56, %p10;
	fma.rn.f32 	%f24, %f22, %f23, 0f00000000;
	fma.rn.f32 	%f25, %f22, 0f37CBAC00, 0fBAB607ED;
	selp.f32 	%f26, %f25, 0fB94D4153, %p10;
	selp.f32 	%f27, 0f3D2AAABB, 0f3C0885E4, %p10;
	fma.rn.f32 	%f28, %f26, %f22, %f27;
	selp.f32 	%f29, 0fBEFFFFFF, 0fBE2AAAA8, %p10;
	fma.rn.f32 	%f30, %f28, %f22, %f29;
	fma.rn.f32 	%f31, %f30, %f24, %f23;
	and.b32  	%r62, %r84, 2;
	setp.eq.s32 	%p11, %r62, 0;
	mov.f32 	%f32, 0f00000000;
	sub.f32 	%f33, %f32, %f31;
	selp.f32 	%f7, %f31, %f33, %p11;
	cvt.rn.f32.u32 	%f34, %r41;
	mul.f32 	%f8, %f34, 0f3DCCCCCD;
	mul.f32 	%f35, %f8, 0f3F22F983;
	cvt.rni.s32.f32 	%r88, %f35;
	cvt.rn.f32.s32 	%f36, %r88;
	fma.rn.f32 	%f37, %f36, 0fBFC90FDA, %f8;
	fma.rn.f32 	%f38, %f36, 0fB3A22168, %f37;
	fma.rn.f32 	%f57, %f36, 0fA7C234C5, %f38;
	abs.f32 	%f10, %f8;
	setp.ltu.f32 	%p12, %f10, 0f47CE4780;
	@%p12 bra 	$L__BB0_17;
	setp.neu.f32 	%p13, %f10, 0f7F800000;
	@%p13 bra 	$L__BB0_12;
	mov.f32 	%f41, 0f00000000;
	mul.rn.f32 	%f57, %f8, %f41;
	mov.b32 	%r88, 0;
	bra.uni 	$L__BB0_17;
$L__BB0_12:
	mov.b32 	%r19, %f8;
	shl.b32 	%r64, %r19, 8;
	or.b32  	%r20, %r64, -2147483648;
	mov.b64 	%rd42, 0;
	mov.b32 	%r85, 0;
	mov.u64 	%rd40, __cudart_i2opi_f;
	mov.u64 	%rd41, %rd1;
$L__BB0_13:
	.pragma "nounroll";
	ld.global.nc.u32 	%r65, [%rd40];
	mad.wide.u32 	%rd28, %r65, %r20, %rd42;
	shr.u64 	%rd42, %rd28, 32;
	st.local.u32 	[%rd41], %rd28;
	add.s32 	%r85, %r85, 1;
	add.s64 	%rd41, %rd41, 4;
	add.s64 	%rd40, %rd40, 4;
	setp.ne.s32 	%p14, %r85, 6;
	@%p14 bra 	$L__BB0_13;
	shr.u32 	%r66, %r19, 23;
	st.local.u32 	[%rd1+24], %rd42;
	and.b32  	%r23, %r66, 31;
	add.s32 	%r67, %r66, -128;
	shr.u32 	%r68, %r67, 5;
	mul.wide.u32 	%rd29, %r68, 4;
	sub.s64 	%rd15, %rd1, %rd29;
	ld.local.u32 	%r86, [%rd15+24];
	ld.local.u32 	%r87, [%rd15+20];
	setp.eq.s32 	%p15, %r23, 0;
	@%p15 bra 	$L__BB0_16;
	shf.l.wrap.b32 	%r86, %r87, %r86, %r23;
	ld.local.u32 	%r69, [%rd15+16];
	shf.l.wrap.b32 	%r87, %r69, %r87, %r23;
$L__BB0_16:
	shr.u32 	%r70, %r86, 30;
	shf.l.wrap.b32 	%r71, %r87, %r86, 2;
	shl.b32 	%r72, %r87, 2;
	shr.u32 	%r73, %r71, 31;
	add.s32 	%r88, %r73, %r70;
	shr.s32 	%r74, %r71, 31;
	xor.b32  	%r75, %r74, %r71;
	xor.b32  	%r76, %r74, %r72;
	cvt.u64.u32 	%rd30, %r75;
	shl.b64 	%rd31, %rd30, 32;
	cvt.u64.u32 	%rd32, %r76;
	or.b64  	%rd33, %rd31, %rd32;
	cvt.rn.f64.s64 	%fd3, %rd33;
	mul.f64 	%fd4, %fd3, 0d3BF921FB54442D19;
	cvt.rn.f32.f64 	%f39, %fd4;
	neg.f32 	%f40, %f39;
	setp.lt.s32 	%p16, %r71, 0;
	selp.f32 	%f57, %f40, %f39, %p16;
$L__BB0_17:
	add.s32 	%r78, %r88, 1;
	mul.rn.f32 	%f42, %f57, %f57;
	and.b32  	%r79, %r88, 1;
	setp.eq.b32 	%p17, %r79, 1;
	selp.f32 	%f43, %f57, 0f3F800000, %p17;
	fma.rn.f32 	%f44, %f42, %f43, 0f00000000;
	fma.rn.f32 	%f45, %f42, 0f37CBAC00, 0fBAB607ED;
	selp.f32 	%f46, 0fB94D4153, %f45, %p17;
	selp.f32 	%f47, 0f3C0885E4, 0f3D2AAABB, %p17;
	fma.rn.f32 	%f48, %f46, %f42, %f47;
	selp.f32 	%f49, 0fBE2AAAA8, 0fBEFFFFFF, %p17;
	fma.rn.f32 	%f50, %f48, %f42, %f49;
	fma.rn.f32 	%f51, %f50, %f44, %f43;
	and.b32  	%r80, %r78, 2;
	setp.eq.s32 	%p18, %r80, 0;
	mov.f32 	%f52, 0f00000000;
	sub.f32 	%f53, %f52, %f51;
	selp.f32 	%f54, %f51, %f53, %p18;
	mul.f32 	%f55, %f7, %f54;
	cvta.to.global.u64 	%rd34, %rd16;
	mul.wide.s32 	%rd35, %r3, 4;
	add.s64 	%rd36, %rd34, %rd35;
	st.global.f32 	[%rd36], %f55;
$L__BB0_18:
	ret;

}


// ===== COMPILED SASS (sm_100) =====

	.target	sm_100

	.elftype	@"ET_EXEC"


//--------------------- .note.nv.tkinfo           --------------------------
	.section	.note.nv.tkinfo,"",@"SHT_NOTE"
	.sectionflags	@"SHF_NOTE_NV_TKINFO"
	.tkinfo
        /*0018*/ 	.word	0x00000002
        /*0030*/ 	.string	""
        /*0030*/ 	.string	"ptxas"
        /*0030*/ 	.string	"Cuda compilation tools, release 13.0, V13.0.88"
        /*0030*/ 	.string	"Build cuda_13.0.r13.0/compiler.36424714_0"
        /*0030*/ 	.string	"-arch sm_100 -m 64 "



//--------------------- .note.nv.cuinfo           --------------------------
	.section	.note.nv.cuinfo,"",@"SHT_NOTE"
	.sectionflags	@"SHF_NOTE_NV_CUINFO"
        /*0018*/ 	.short	0x0002
        /*001a*/ 	.short	0x0064
        /*001c*/ 	.short	0x0082
	.zero		2


//--------------------- .nv.info                  --------------------------
	.section	.nv.info,"",@"SHT_CUDA_INFO"
	.align	4


	//----- nvinfo : EIATTR_REGCOUNT
	.align		4
        /*0000*/ 	.byte	0x04, 0x2f
        /*0002*/ 	.short	(.L_2 - .L_1)
	.align		4
.L_1:
        /*0004*/ 	.word	index@(_Z15processMatrix2DPfii)
        /*0008*/ 	.word	0x00000014


	//----- nvinfo : EIATTR_FRAME_SIZE
	.align		4
.L_2:
        /*000c*/ 	.byte	0x04, 0x11
        /*000e*/ 	.short	(.L_4 - .L_3)
	.align		4
.L_3:
        /*0010*/ 	.word	index@(_Z15processMatrix2DPfii)
        /*0014*/ 	.word	0x00000000


	//----- nvinfo : EIATTR_MIN_STACK_SIZE
	.align		4
.L_4:
        /*0018*/ 	.byte	0x04, 0x12
        /*001a*/ 	.short	(.L_6 - .L_5)
	.align		4
.L_5:
        /*001c*/ 	.word	index@(_Z15processMatrix2DPfii)
        /*0020*/ 	.word	0x00000000
.L_6:


//--------------------- .nv.compat                --------------------------
	.section	.nv.compat,"",@"SHT_CUDA_COMPAT_INFO"
	.align	4
        /*0000*/ 	.byte	0x02, 0x09, 0x00, 0x00, 0x02, 0x02, 0x01, 0x00, 0x02, 0x05, 0x05, 0x00, 0x03, 0x07, 0x01, 0x01
        /*0010*/ 	.byte	0x02, 0x03, 0x00, 0x00, 0x02, 0x06, 0x01, 0x00, 0x04, 0x0b, 0x08, 0x00, 0x01, 0x00, 0x00, 0x00
        /*0020*/ 	.byte	0x00, 0x00, 0x00, 0x00


//--------------------- .nv.info._Z15processMatrix2DPfii --------------------------
	.section	.nv.info._Z15processMatrix2DPfii,"",@"SHT_CUDA_INFO"
	.sectionflags	@""
	.align	4


	//----- nvinfo : EIATTR_CUDA_API_VERSION
	.align		4
        /*0000*/ 	.byte	0x04, 0x37
        /*0002*/ 	.short	(.L_8 - .L_7)
.L_7:
        /*0004*/ 	.word	0x00000082


	//----- nvinfo : EIATTR_KPARAM_INFO
	.align		4
.L_8:
        /*0008*/ 	.byte	0x04, 0x17
        /*000a*/ 	.short	(.L_10 - .L_9)
.L_9:
        /*000c*/ 	.word	0x00000000
        /*0010*/ 	.short	0x0002
        /*0012*/ 	.short	0x000c
        /*0014*/ 	.byte	0x00, 0xf0, 0x11, 0x00


	//----- nvinfo : EIATTR_KPARAM_INFO
	.align		4
.L_10:
        /*0018*/ 	.byte	0x04, 0x17
        /*001a*/ 	.short	(.L_12 - .L_11)
.L_11:
        /*001c*/ 	.word	0x00000000
        /*0020*/ 	.short	0x0001
        /*0022*/ 	.short	0x0008
        /*0024*/ 	.byte	0x00, 0xf0, 0x11, 0x00


	//----- nvinfo : EIATTR_KPARAM_INFO
	.align		4
.L_12:
        /*0028*/ 	.byte	0x04, 0x17
        /*002a*/ 	.short	(.L_14 - .L_13)
.L_13:
        /*002c*/ 	.word	0x00000000
        /*0030*/ 	.short	0x0000
        /*0032*/ 	.short	0x0000
        /*0034*/ 	.byte	0x00, 0xf5, 0x21, 0x00


	//----- nvinfo : EIATTR_SPARSE_MMA_MASK
	.align		4
.L_14:
        /*0038*/ 	.byte	0x03, 0x50
        /*003a*/ 	.short	0x0000


	//----- nvinfo : EIATTR_MAXREG_COUNT
	.align		4
        /*003c*/ 	.byte	0x03, 0x1b
        /*003e*/ 	.short	0x00ff


	//----- nvinfo : EIATTR_MERCURY_ISA_VERSION
	.align		4
        /*0040*/ 	.byte	0x03, 0x5f
        /*0042*/ 	.short	0x0101


	//----- nvinfo : EIATTR_VRC_CTA_INIT_COUNT
	.align		4
        /*0044*/ 	.byte	0x02, 0x4a
	.zero		1
	.zero		1


	//----- nvinfo : EIATTR_EXIT_INSTR_OFFSETS
	.align		4
        /*0048*/ 	.byte	0x04, 0x1c
        /*004a*/ 	.short	(.L_16 - .L_15)


	//   ....[0]....
.L_15:
        /*004c*/ 	.word	0x000000c0


	//   ....[1]....
        /*0050*/ 	.word	0x00001050


	//----- nvinfo : EIATTR_CRS_STACK_SIZE
	.align		4
.L_16:
        /*0054*/ 	.byte	0x04, 0x1e
        /*0056*/ 	.short	(.L_18 - .L_17)
.L_17:
        /*0058*/ 	.word	0x00000000


	//----- nvinfo : EIATTR_CBANK_PARAM_SIZE
	.align		4
.L_18:
        /*005c*/ 	.byte	0x03, 0x19
        /*005e*/ 	.short	0x0010


	//----- nvinfo : EIATTR_PARAM_CBANK
	.align		4
        /*0060*/ 	.byte	0x04, 0x0a
        /*0062*/ 	.short	(.L_20 - .L_19)
	.align		4
.L_19:
        /*0064*/ 	.word	index@(.nv.constant0._Z15processMatrix2DPfii)
        /*0068*/ 	.short	0x0380
        /*006a*/ 	.short	0x0010


	//----- nvinfo : EIATTR_SW_WAR
	.align		4
.L_20:
        /*006c*/ 	.byte	0x04, 0x36
        /*006e*/ 	.short	(.L_22 - .L_21)
.L_21:
        /*0070*/ 	.word	0x00000008
.L_22:


//--------------------- .nv.callgraph             --------------------------
	.section	.nv.callgraph,"",@"SHT_CUDA_CALLGRAPH"
	.align	4
	.sectionentsize	8
	.align		4
        /*0000*/ 	.word	0x00000000
	.align		4
        /*0004*/ 	.word	0xffffffff
	.align		4
        /*0008*/ 	.word	0x00000000
	.align		4
        /*000c*/ 	.word	0xfffffffe
	.align		4
        /*0010*/ 	.word	0x00000000
	.align		4
        /*0014*/ 	.word	0xfffffffd
	.align		4
        /*0018*/ 	.word	0x00000000
	.align		4
        /*001c*/ 	.word	0xfffffffc


//--------------------- .nv.constant4             --------------------------
	.section	.nv.constant4,"a",@progbits
	.align	8
	.align		8
.nv.constant4:
        /*0000*/ 	.dword	__cudart_i2opi_f


//--------------------- .text._Z15processMatrix2DPfii --------------------------
	.section	.text._Z15processMatrix2DPfii,"ax",@progbits
	.align	128
        .global         _Z15processMatrix2DPfii
        .type           _Z15processMatrix2DPfii,@function
        .size           _Z15processMatrix2DPfii,(.L_x_11 - _Z15processMatrix2DPfii)
        .other          _Z15processMatrix2DPfii,@"STO_CUDA_ENTRY STV_DEFAULT"
_Z15processMatrix2DPfii:
.text._Z15processMatrix2DPfii:
[----:B------:R-:W-:Y:S01]  /*0000*/  LDC R1, c[0x0][0x37c] ;  /* 0x0000df00ff017b82 */ /* 0x000fe20000000800 */
[----:B------:R-:W0:Y:S07]  /*0010*/  S2R R5, SR_TID.Y ;  /* 0x0000000000057919 */ /* 0x000e2e0000002200 */
[----:B------:R-:W1:Y:S01]  /*0020*/  LDC R3, c[0x0][0x360] ;  /* 0x0000d800ff037b82 */ /* 0x000e620000000800 */
[----:B------:R-:W2:Y:S01]  /*0030*/  LDCU.64 UR8, c[0x0][0x388] ;  /* 0x00007100ff0877ac */ /* 0x000ea20008000a00 */
[----:B------:R-:W1:Y:S06]  /*0040*/  S2R R2, SR_TID.X ;  /* 0x0000000000027919 */ /* 0x000e6c0000002100 */
[----:B------:R-:W0:Y:S08]  /*0050*/  S2UR UR5, SR_CTAID.Y ;  /* 0x00000000000579c3 */ /* 0x000e300000002600 */
[----:B------:R-:W0:Y:S08]  /*0060*/  LDC R0, c[0x0][0x364] ;  /* 0x0000d900ff007b82 */ /* 0x000e300000000800 */
[----:B------:R-:W1:Y:S01]  /*0070*/  S2UR UR4, SR_CTAID.X ;  /* 0x00000000000479c3 */ /* 0x000e620000002500 */
[----:B0-----:R-:W-:-:S05]  /*0080*/  IMAD R0, R0, UR5, R5 ;  /* 0x0000000500007c24 */ /* 0x001fca000f8e0205 */
[----:B--2---:R-:W-:Y:S01]  /*0090*/  ISETP.GE.AND P0, PT, R0, UR9, PT ;  /* 0x0000000900007c0c */ /* 0x004fe2000bf06270 */
[----:B-1----:R-:W-:-:S05]  /*00a0*/  IMAD R3, R3, UR4, R2 ;  /* 0x0000000403037c24 */ /* 0x002fca000f8e0202 */
[----:B------:R-:W-:-:S13]  /*00b0*/  ISETP.GE.OR P0, PT, R3, UR8, P0 ;  /* 0x0000000803007c0c */ /* 0x000fda0008706670 */
[----:B------:R-:W-:Y:S05]  /*00c0*/  @P0 EXIT ;  /* 0x000000000000094d */ /* 0x000fea0003800000 */
[----:B------:R-:W-:Y:S01]  /*00d0*/  I2FP.F32.S32 R4, R3 ;  /* 0x0000000300047245 */ /* 0x000fe20000201400 */
[----:B------:R-:W0:Y:S01]  /*00e0*/  LDCU.64 UR6, c[0x0][0x358] ;  /* 0x00006b00ff0677ac */ /* 0x000e220008000a00 */
[----:B------:R-:W-:Y:S03]  /*00f0*/  BSSY.RECONVERGENT B0, `(.L_x_0) ;  /* 0x000006b000007945 */ /* 0x000fe60003800200 */
[----:B------:R-:W-:-:S04]  /*0100*/  FMUL R4, R4, 0.10000000149011611938 ;  /* 0x3dcccccd04047820 */ /* 0x000fc80000400000 */
[C---:B------:R-:W-:Y:S01]  /*0110*/  FMUL R6, R4.reuse, 0.63661974668502807617 ;  /* 0x3f22f98304067820 */ /* 0x040fe20000400000 */
[----:B------:R-:W-:-:S05]  /*0120*/  FSETP.GE.AND P0, PT, |R4|, 105615, PT ;  /* 0x47ce47800400780b */ /* 0x000fca0003f06200 */
[----:B------:R-:W1:Y:S02]  /*0130*/  F2I.NTZ R6, R6 ;  /* 0x0000000600067305 */ /* 0x000e640000203100 */
[----:B-1----:R-:W-:-:S05]  /*0140*/  I2FP.F32.S32 R5, R6 ;  /* 0x0000000600057245 */ /* 0x002fca0000201400 */
[----:B------:R-:W-:-:S04]  /*0150*/  FFMA R2, R5, -1.5707962512969970703, R4 ;  /* 0xbfc90fda05027823 */ /* 0x000fc80000000004 */
[----:B------:R-:W-:-:S04]  /*0160*/  FFMA R2, R5, -7.5497894158615963534e-08, R2 ;  /* 0xb3a2216805027823 */ /* 0x000fc80000000002 */
[----:B------:R-:W-:Y:S01]  /*0170*/  FFMA R10, R5, -5.3903029534742383927e-15, R2 ;  /* 0xa7c234c5050a7823 */ /* 0x000fe20000000002 */
[----:B------:R-:W-:Y:S01]  /*0180*/  IMAD R2, R0, UR8, R3 ;  /* 0x0000000800027c24 */ /* 0x000fe2000f8e0203 */
[----:B0-----:R-:W-:Y:S06]  /*0190*/  @!P0 BRA `(.L_x_1) ;  /* 0x0000000400808947 */ /* 0x001fec0003800000 */
[----:B------:R-:W-:-:S13]  /*01a0*/  FSETP.NEU.AND P0, PT, |R4|, +INF , PT ;  /* 0x7f8000000400780b */ /* 0x000fda0003f0d200 */
[----:B------:R-:W-:Y:S01]  /*01b0*/  @!P0 FMUL R10, RZ, R4 ;  /* 0x00000004ff0a8220 */ /* 0x000fe20000400000 */
[----:B------:R-:W-:Y:S01]  /*01c0*/  @!P0 IMAD.MOV.U32 R6, RZ, RZ, RZ ;  /* 0x000000ffff068224 */ /* 0x000fe200078e00ff */
[----:B------:R-:W-:Y:S06]  /*01d0*/  @!P0 BRA `(.L_x_1) ;  /* 0x0000000400708947 */ /* 0x000fec0003800000 */
[----:B------:R-:W-:Y:S01]  /*01e0*/  IMAD.SHL.U32 R3, R4, 0x100, RZ ;  /* 0x0000010004037824 */ /* 0x000fe200078e00ff */
[----:B------:R-:W0:Y:S01]  /*01f0*/  LDCU.64 UR8, c[0x4][URZ] ;  /* 0x01000000ff0877ac */ /* 0x000e220008000a00 */
[----:B------:R-:W-:Y:S02]  /*0200*/  IMAD.MOV.U32 R5, RZ, RZ, RZ ;  /* 0x000000ffff057224 */ /* 0x000fe400078e00ff */
[----:B------:R-:W-:Y:S01]  /*0210*/  IMAD.MOV.U32 R11, RZ, RZ, RZ ;  /* 0x000000ffff0b7224 */ /* 0x000fe200078e00ff */
[----:B------:R-:W-:Y:S01]  /*0220*/  LOP3.LUT R10, R3, 0x80000000, RZ, 0xfc, !PT ;  /* 0x80000000030a7812 */ /* 0x000fe200078efcff */
[----:B------:R-:W-:Y:S01]  /*0230*/  UMOV UR5, URZ ;  /* 0x000000ff00057c82 */ /* 0x000fe20008000000 */
[----:B------:R-:W-:-:S05]  /*0240*/  UMOV UR4, URZ ;  /* 0x000000ff00047c82 */ /* 0x000fca0008000000 */
.L_x_2:
[----:B0-----:R-:W-:Y:S01]  /*0250*/  IMAD.U32 R8, RZ, RZ, UR8 ;  /* 0x00000008ff087e24 */ /* 0x001fe2000f8e00ff */
[----:B------:R-:W-:-:S05]  /*0260*/  MOV R9, UR9 ;  /* 0x0000000900097c02 */ /* 0x000fca0008000f00 */
[----:B------:R-:W2:Y:S01]  /*0270*/  LDG.E.CONSTANT R7, desc[UR6][R8.64] ;  /* 0x0000000608077981 */ /* 0x000ea2000c1e9900 */
[----:B------:R-:W-:Y:S01]  /*0280*/  UIADD3 UR4, UPT, UPT, UR4, 0x1, URZ ;  /* 0x0000000104047890 */ /* 0x000fe2000fffe0ff */
[C---:B------:R-:W-:Y:S01]  /*0290*/  ISETP.EQ.AND P0, PT, R11.reuse, RZ, PT ;  /* 0x000000ff0b00720c */ /* 0x040fe20003f02270 */
[----:B------:R-:W-:Y:S01]  /*02a0*/  UIADD3 UR8, UP1, UPT, UR8, 0x4, URZ ;  /* 0x0000000408087890 */ /* 0x000fe2000ff3e0ff */
[C---:B------:R-:W-:Y:S01]  /*02b0*/  ISETP.EQ.AND P1, PT, R11.reuse, 0x4, PT ;  /* 0x000000040b00780c */ /* 0x040fe20003f22270 */
[----:B------:R-:W-:Y:S01]  /*02c0*/  UISETP.NE.AND UP0, UPT, UR4, 0x6, UPT ;  /* 0x000000060400788c */ /* 0x000fe2000bf05270 */
[C---:B------:R-:W-:Y:S01]  /*02d0*/  ISETP.EQ.AND P2, PT, R11.reuse, 0x8, PT ;  /* 0x000000080b00780c */ /* 0x040fe20003f42270 */
[----:B------:R-:W-:Y:S01]  /*02e0*/  UIADD3.X UR9, UPT, UPT, URZ, UR9, URZ, UP1, !UPT ;  /* 0x00000009ff097290 */ /* 0x000fe20008ffe4ff */
[C---:B------:R-:W-:Y:S02]  /*02f0*/  ISETP.EQ.AND P3, PT, R11.reuse, 0xc, PT ;  /* 0x0000000c0b00780c */ /* 0x040fe40003f62270 */
[----:B------:R-:W-:-:S02]  /*0300*/  ISETP.EQ.AND P4, PT, R11, 0x10, PT ;  /* 0x000000100b00780c */ /* 0x000fc40003f82270 */
[C---:B------:R-:W-:Y:S01]  /*0310*/  ISETP.EQ.AND P5, PT, R11.reuse, 0x14, PT ;  /* 0x000000140b00780c */ /* 0x040fe20003fa2270 */
[----:B------:R-:W-:Y:S02]  /*0320*/  VIADD R11, R11, 0x4 ;  /* 0x000000040b0b7836 */ /* 0x000fe40000000000 */
[----:B--2---:R-:W-:-:S03]  /*0330*/  IMAD.WIDE.U32 R6, R7, R10, RZ ;  /* 0x0000000a07067225 */ /* 0x004fc600078e00ff */
[----:B------:R-:W-:-:S04]  /*0340*/  IADD3 R6, P6, PT, R6, R5, RZ ;  /* 0x0000000506067210 */ /* 0x000fc80007fde0ff */
[----:B------:R-:W-:Y:S01]  /*0350*/  IADD3.X R5, PT, PT, R7, UR5, RZ, P6, !PT ;  /* 0x0000000507057c10 */ /* 0x000fe2000b7fe4ff */
[--C-:B------:R-:W-:Y:S02]  /*0360*/  @P0 IMAD.MOV.U32 R3, RZ, RZ, R6.reuse ;  /* 0x000000ffff030224 */ /* 0x100fe400078e0006 */
[----:B------:R-:W-:Y:S01]  /*0370*/  @P5 MOV R16, R6 ;  /* 0x0000000600105202 */ /* 0x000fe20000000f00 */
[--C-:B------:R-:W-:Y:S02]  /*0380*/  @P1 IMAD.MOV.U32 R12, RZ, RZ, R6.reuse ;  /* 0x000000ffff0c1224 */ /* 0x100fe400078e0006 */
[--C-:B------:R-:W-:Y:S02]  /*0390*/  @P2 IMAD.MOV.U32 R13, RZ, RZ, R6.reuse ;  /* 0x000000ffff0d2224 */ /* 0x100fe400078e0006 */
[--C-:B------:R-:W-:Y:S02]  /*03a0*/  @P3 IMAD.MOV.U32 R14, RZ, RZ, R6.reuse ;  /* 0x000000ffff0e3224 */ /* 0x100fe400078e0006 */
[----:B------:R-:W-:Y:S01]  /*03b0*/  @P4 IMAD.MOV.U32 R15, RZ, RZ, R6 ;  /* 0x000000ffff0f4224 */ /* 0x000fe200078e0006 */
[----:B------:R-:W-:Y:S06]  /*03c0*/  BRA.U UP0, `(.L_x_2) ;  /* 0xfffffffd00a07547 */ /* 0x000fec000b83ffff */
[----:B------:R-:W-:Y:S01]  /*03d0*/  SHF.R.U32.HI R6, RZ, 0x17, R4 ;  /* 0x00000017ff067819 */ /* 0x000fe20000011604 */
[----:B------:R-:W-:Y:S03]  /*03e0*/  BSSY.RECONVERGENT B1, `(.L_x_3) ;  /* 0x0000029000017945 */ /* 0x000fe60003800200 */
[C---:B------:R-:W-:Y:S02]  /*03f0*/  LOP3.LUT R7, R6.reuse, 0xe0, RZ, 0xc0, !PT ;  /* 0x000000e006077812 */ /* 0x040fe400078ec0ff */
[----:B------:R-:W-:-:S03]  /*0400*/  LOP3.LUT P6, RZ, R6, 0x1f, RZ, 0xc0, !PT ;  /* 0x0000001f06ff7812 */ /* 0x000fc600078cc0ff */
[----:B------:R-:W-:-:S05]  /*0410*/  VIADD R7, R7, 0xffffff80 ;  /* 0xffffff8007077836 */ /* 0x000fca0000000000 */
[----:B------:R-:W-:-:S05]  /*0420*/  SHF.R.U32.HI R7, RZ, 0x5, R7 ;  /* 0x00000005ff077819 */ /* 0x000fca0000011607 */
[----:B------:R-:W-:-:S05]  /*0430*/  IMAD.U32 R9, R7, -0x4, RZ ;  /* 0xfffffffc07097824 */ /* 0x000fca00078e00ff */
[C---:B------:R-:W-:Y:S02]  /*0440*/  ISETP.EQ.AND P3, PT, R9.reuse, -0x18, PT ;  /* 0xffffffe80900780c */ /* 0x040fe40003f62270 */
[C---:B------:R-:W-:Y:S02]  /*0450*/  ISETP.EQ.AND P4, PT, R9.reuse, -0x14, PT ;  /* 0xffffffec0900780c */ /* 0x040fe40003f82270 */
[C---:B------:R-:W-:Y:S02]  /*0460*/  ISETP.EQ.AND P2, PT, R9.reuse, -0x10, PT ;  /* 0xfffffff00900780c */ /* 0x040fe40003f42270 */
[C---:B------:R-:W-:Y:S02]  /*0470*/  ISETP.EQ.AND P1, PT, R9.reuse, -0xc, PT ;  /* 0xfffffff40900780c */ /* 0x040fe40003f22270 */
[C---:B------:R-:W-:Y:S02]  /*0480*/  ISETP.EQ.AND P0, PT, R9.reuse, -0x8, PT ;  /* 0xfffffff80900780c */ /* 0x040fe40003f02270 */
[----:B------:R-:W-:-:S03]  /*0490*/  ISETP.EQ.AND P5, PT, R9, RZ, PT ;  /* 0x000000ff0900720c */ /* 0x000fc60003fa2270 */
[--C-:B------:R-:W-:Y:S01]  /*04a0*/  @P3 IMAD.MOV.U32 R7, RZ, RZ, R3.reuse ;  /* 0x000000ffff073224 */ /* 0x100fe200078e0003 */
[C---:B------:R-:W-:Y:S01]  /*04b0*/  ISETP.EQ.AND P3, PT, R9.reuse, -0x4, PT ;  /* 0xfffffffc0900780c */ /* 0x040fe20003f62270 */
[----:B------:R-:W-:Y:S01]  /*04c0*/  @P4 IMAD.MOV.U32 R8, RZ, RZ, R3 ;  /* 0x000000ffff084224 */ /* 0x000fe200078e0003 */
[----:B------:R-:W-:Y:S01]  /*04d0*/  @P4 MOV R7, R12 ;  /* 0x0000000c00074202 */ /* 0x000fe20000000f00 */
[--C-:B------:R-:W-:Y:S01]  /*04e0*/  @P2 IMAD.MOV.U32 R7, RZ, RZ, R13.reuse ;  /* 0x000000ffff072224 */ /* 0x100fe200078e000d */
[----:B------:R-:W-:Y:S01]  /*04f0*/  ISETP.EQ.AND P4, PT, R9, 0x4, PT ;  /* 0x000000040900780c */ /* 0x000fe20003f82270 */
[----:B------:R-:W-:Y:S02]  /*0500*/  @P1 IMAD.MOV.U32 R7, RZ, RZ, R14 ;  /* 0x000000ffff071224 */ /* 0x000fe400078e000e */
[----:B------:R-:W-:Y:S01]  /*0510*/  @P0 MOV R7, R15 ;  /* 0x0000000f00070202 */ /* 0x000fe20000000f00 */
[----:B------:R-:W-:Y:S02]  /*0520*/  @P2 IMAD.MOV.U32 R8, RZ, RZ, R12 ;  /* 0x000000ffff082224 */ /* 0x000fe400078e000c */
[----:B------:R-:W-:-:S02]  /*0530*/  @P1 IMAD.MOV.U32 R8, RZ, RZ, R13 ;  /* 0x000000ffff081224 */ /* 0x000fc400078e000d */
[----:B------:R-:W-:Y:S02]  /*0540*/  @P0 IMAD.MOV.U32 R8, RZ, RZ, R14 ;  /* 0x000000ffff080224 */ /* 0x000fe400078e000e */
[--C-:B------:R-:W-:Y:S02]  /*0550*/  @P3 IMAD.MOV.U32 R7, RZ, RZ, R16.reuse ;  /* 0x000000ffff073224 */ /* 0x100fe400078e0010 */
[----:B------:R-:W-:Y:S02]  /*0560*/  @P5 IMAD.MOV.U32 R7, RZ, RZ, R5 ;  /* 0x000000ffff075224 */ /* 0x000fe400078e0005 */
[----:B------:R-:W-:Y:S02]  /*0570*/  @P3 IMAD.MOV.U32 R8, RZ, RZ, R15 ;  /* 0x000000ffff083224 */ /* 0x000fe400078e000f */
[----:B------:R-:W-:Y:S01]  /*0580*/  @P5 IMAD.MOV.U32 R8, RZ, RZ, R16 ;  /* 0x000000ffff085224 */ /* 0x000fe200078e0010 */
[----:B------:R-:W-:Y:S01]  /*0590*/  MOV R17, R7 ;  /* 0x0000000700117202 */ /* 0x000fe20000000f00 */
[----:B------:R-:W-:Y:S01]  /*05a0*/  @P4 IMAD.MOV.U32 R8, RZ, RZ, R5 ;  /* 0x000000ffff084224 */ /* 0x000fe200078e0005 */
[----:B------:R-:W-:Y:S06]  /*05b0*/  @!P6 BRA `(.L_x_4) ;  /* 0x00000000002ce947 */ /* 0x000fec0003800000 */
[----:B------:R-:W-:Y:S01]  /*05c0*/  @P2 IMAD.MOV.U32 R7, RZ, RZ, R3 ;  /* 0x000000ffff072224 */ /* 0x000fe200078e0003 */
[----:B------:R-:W-:Y:S01]  /*05d0*/  LOP3.LUT R6, R6, 0x1f, RZ, 0xc0, !PT ;  /* 0x0000001f06067812 */ /* 0x000fe200078ec0ff */
[----:B------:R-:W-:Y:S02]  /*05e0*/  @P1 IMAD.MOV.U32 R7, RZ, RZ, R12 ;  /* 0x000000ffff071224 */ /* 0x000fe400078e000c */
[----:B------:R-:W-:Y:S01]  /*05f0*/  @P0 IMAD.MOV.U32 R7, RZ, RZ, R13 ;  /* 0x000000ffff070224 */ /* 0x000fe200078e000d */
[----:B------:R-:W-:Y:S01]  /*0600*/  ISETP.EQ.AND P0, PT, R9, 0x8, PT ;  /* 0x000000080900780c */ /* 0x000fe20003f02270 */
[----:B------:R-:W-:Y:S01]  /*0610*/  @P3 IMAD.MOV.U32 R7, RZ, RZ, R14 ;  /* 0x000000ffff073224 */ /* 0x000fe200078e000e */
[----:B------:R-:W-:Y:S01]  /*0620*/  SHF.L.W.U32.HI R17, R8, R6, R17 ;  /* 0x0000000608117219 */ /* 0x000fe20000010e11 */
[----:B------:R-:W-:Y:S01]  /*0630*/  @P5 IMAD.MOV.U32 R7, RZ, RZ, R15 ;  /* 0x000000ffff075224 */ /* 0x000fe200078e000f */
[----:B------:R-:W-:-:S09]  /*0640*/  @P4 MOV R7, R16 ;  /* 0x0000001000074202 */ /* 0x000fd20000000f00 */
[----:B------:R-:W-:-:S05]  /*0650*/  @P0 IMAD.MOV.U32 R7, RZ, RZ, R5 ;  /* 0x000000ffff070224 */ /* 0x000fca00078e0005 */
[----:B------:R-:W-:-:S07]  /*0660*/  SHF.L.W.U32.HI R8, R7, R6, R8 ;  /* 0x0000000607087219 */ /* 0x000fce0000010e08 */
.L_x_4:
[----:B------:R-:W-:Y:S05]  /*0670*/  BSYNC.RECONVERGENT B1 ;  /* 0x0000000000017941 */ /* 0x000fea0003800200 */
.L_x_3:
[C---:B------:R-:W-:Y:S01]  /*0680*/  SHF.L.W.U32.HI R5, R8.reuse, 0x2, R17 ;  /* 0x0000000208057819 */ /* 0x040fe20000010e11 */
[----:B------:R-:W-:Y:S01]  /*0690*/  IMAD.SHL.U32 R8, R8, 0x4, RZ ;  /* 0x0000000408087824 */ /* 0x000fe200078e00ff */
[----:B------:R-:W-:Y:S01]  /*06a0*/  UMOV UR4, 0x54442d19 ;  /* 0x54442d1900047882 */ /* 0x000fe20000000000 */
[----:B------:R-:W-:Y:S01]  /*06b0*/  UMOV UR5, 0x3bf921fb ;  /* 0x3bf921fb00057882 */ /* 0x000fe20000000000 */
[----:B------:R-:W-:Y:S02]  /*06c0*/  SHF.R.S32.HI R6, RZ, 0x1f, R5 ;  /* 0x0000001fff067819 */ /* 0x000fe40000011405 */
[----:B------:R-:W-:Y:S02]  /*06d0*/  ISETP.GE.AND P0, PT, R4, RZ, PT ;  /* 0x000000ff0400720c */ /* 0x000fe40003f06270 */
[C---:B------:R-:W-:Y:S02]  /*06e0*/  LOP3.LUT R10, R6.reuse, R8, RZ, 0x3c, !PT ;  /* 0x00000008060a7212 */ /* 0x040fe400078e3cff */
[----:B------:R-:W-:-:S02]  /*06f0*/  LOP3.LUT R11, R6, R5, RZ, 0x3c, !PT ;  /* 0x00000005060b7212 */ /* 0x000fc400078e3cff */
[----:B------:R-:W-:Y:S02]  /*0700*/  LOP3.LUT R4, R5, R4, RZ, 0x3c, !PT ;  /* 0x0000000405047212 */ /* 0x000fe400078e3cff */
[----:B------:R-:W0:Y:S02]  /*0710*/  I2F.F64.S64 R6, R10 ;  /* 0x0000000a00067312 */ /* 0x000e240000301c00 */
[----:B------:R-:W-:Y:S01]  /*0720*/  ISETP.GE.AND P1, PT, R4, RZ, PT ;  /* 0x000000ff0400720c */ /* 0x000fe20003f26270 */
[----:B0-----:R-:W-:Y:S01]  /*0730*/  DMUL R8, R6, UR4 ;  /* 0x0000000406087c28 */ /* 0x001fe20008000000 */
[----:B------:R-:W-:-:S04]  /*0740*/  SHF.R.U32.HI R6, RZ, 0x1e, R17 ;  /* 0x0000001eff067819 */ /* 0x000fc80000011611 */
[----:B------:R-:W-:-:S05]  /*0750*/  LEA.HI R6, R5, R6, RZ, 0x1 ;  /* 0x0000000605067211 */ /* 0x000fca00078f08ff */
[----:B------:R-:W0:Y:S01]  /*0760*/  F2F.F32.F64 R8, R8 ;  /* 0x0000000800087310 */ /* 0x000e220000301000 */
[----:B------:R-:W-:-:S04]  /*0770*/  IMAD.MOV R4, RZ, RZ, -R6 ;  /* 0x000000ffff047224 */ /* 0x000fc800078e0a06 */
[----:B------:R-:W-:Y:S01]  /*0780*/  @!P0 IMAD.MOV.U32 R6, RZ, RZ, R4 ;  /* 0x000000ffff068224 */ /* 0x000fe200078e0004 */
[----:B0-----:R-:W-:-:S07]  /*0790*/  FSEL R10, -R8, R8, !P1 ;  /* 0x00000008080a7208 */ /* 0x001fce0004800100 */
.L_x_1:
[----:B------:R-:W-:Y:S05]  /*07a0*/  BSYNC.RECONVERGENT B0 ;  /* 0x0000000000007941 */ /* 0x000fea0003800200 */
.L_x_0:
[----:B------:R-:W-:Y:S01]  /*07b0*/  I2FP.F32.U32 R5, R0 ;  /* 0x0000000000057245 */ /* 0x000fe20000201000 */
[----:B------:R-:W-:Y:S02]  /*07c0*/  IMAD.MOV.U32 R4, RZ, RZ, 0x37cbac00 ;  /* 0x37cbac00ff047424 */ /* 0x000fe400078e00ff */
[----:B------:R-:W-:Y:S01]  /*07d0*/  FMUL R9, R10, R10 ;  /* 0x0000000a0a097220 */ /* 0x000fe20000400000 */
[----:B------:R-:W-:Y:S01]  /*07e0*/  LOP3.LUT R8, R6, 0x1, RZ, 0xc0, !PT ;  /* 0x0000000106087812 */ /* 0x000fe200078ec0ff */
[----:B------:R-:W-:Y:S02]  /*07f0*/  IMAD.MOV.U32 R11, RZ, RZ, 0x3effffff ;  /* 0x3effffffff0b7424 */ /* 0x000fe400078e00ff */
[----:B------:R-:W-:Y:S01]  /*0800*/  FMUL R5, R5, 0.10000000149011611938 ;  /* 0x3dcccccd05057820 */ /* 0x000fe20000400000 */
[----:B------:R-:W-:Y:S01]  /*0810*/  FFMA R0, R9, R4, -0.0013887860113754868507 ;  /* 0xbab607ed09007423 */ /* 0x000fe20000000004 */
[----:B------:R-:W-:Y:S01]  /*0820*/  ISETP.NE.U32.AND P0, PT, R8, 0x1, PT ;  /* 0x000000010800780c */ /* 0x000fe20003f05070 */
[----:B------:R-:W-:Y:S01]  /*0830*/  BSSY.RECONVERGENT B0, `(.L_x_5) ;  /* 0x000006c000007945 */ /* 0x000fe20003800200 */
[----:B------:R-:W-:Y:S01]  /*0840*/  FMUL R7, R5, 0.63661974668502807617 ;  /* 0x3f22f98305077820 */ /* 0x000fe20000400000 */
[----:B------:R-:W-:-:S02]  /*0850*/  MOV R8, 0x3d2aaabb ;  /* 0x3d2aaabb00087802 */ /* 0x000fc40000000f00 */
[----:B------:R-:W-:Y:S02]  /*0860*/  FSEL R0, R0, -0.00019574658654164522886, !P0 ;  /* 0xb94d415300007808 */ /* 0x000fe40004000000 */
[----:B------:R-:W-:Y:S01]  /*0870*/  FSEL R8, R8, 0.0083327032625675201416, !P0 ;  /* 0x3c0885e408087808 */ /* 0x000fe20004000000 */
[----:B------:R-:W0:Y:S01]  /*0880*/  F2I.NTZ R7, R7 ;  /* 0x0000000700077305 */ /* 0x000e220000203100 */
[----:B------:R-:W-:Y:S02]  /*0890*/  LOP3.LUT P1, RZ, R6, 0x2, RZ, 0xc0, !PT ;  /* 0x0000000206ff7812 */ /* 0x000fe4000782c0ff */
[----:B------:R-:W-:Y:S01]  /*08a0*/  FSEL R6, -R11, -0.16666662693023681641, !P0 ;  /* 0xbe2aaaa80b067808 */ /* 0x000fe20004000100 */
[----:B------:R-:W-:Y:S01]  /*08b0*/  FFMA R8, R9, R0, R8 ;  /* 0x0000000009087223 */ /* 0x000fe20000000008 */
[----:B------:R-:W-:Y:S02]  /*08c0*/  FSEL R0, R10, 1, P0 ;  /* 0x3f8000000a007808 */ /* 0x000fe40000000000 */
[----:B------:R-:W-:Y:S01]  /*08d0*/  FSETP.GE.AND P0, PT, |R5|, 105615, PT ;  /* 0x47ce47800500780b */ /* 0x000fe20003f06200 */
[----:B------:R-:W-:-:S02]  /*08e0*/  FFMA R6, R9, R8, R6 ;  /* 0x0000000809067223 */ /* 0x000fc40000000006 */
[----:B------:R-:W-:-:S04]  /*08f0*/  FFMA R9, R9, R0, RZ ;  /* 0x0000000009097223 */ /* 0x000fc800000000ff */
[----:B------:R-:W-:Y:S01]  /*0900*/  FFMA R6, R9, R6, R0 ;  /* 0x0000000609067223 */ /* 0x000fe20000000000 */
[----:B0-----:R-:W-:-:S03]  /*0910*/  I2FP.F32.S32 R10, R7 ;  /* 0x00000007000a7245 */ /* 0x001fc60000201400 */
[----:B------:R-:W-:Y:S02]  /*0920*/  @P1 FADD R6, RZ, -R6 ;  /* 0x80000006ff061221 */ /* 0x000fe40000000000 */
[----:B------:R-:W-:-:S04]  /*0930*/  FFMA R11, R10, -1.5707962512969970703, R5 ;  /* 0xbfc90fda0a0b7823 */ /* 0x000fc80000000005 */
[----:B------:R-:W-:-:S04]  /*0940*/  FFMA R11, R10, -7.5497894158615963534e-08, R11 ;  /* 0xb3a221680a0b7823 */ /* 0x000fc8000000000b */
[----:B------:R-:W-:Y:S01]  /*0950*/  FFMA R0, R10, -5.3903029534742383927e-15, R11 ;  /* 0xa7c234c50a007823 */ /* 0x000fe2000000000b */
[----:B------:R-:W-:Y:S06]  /*0960*/  @!P0 BRA `(.L_x_6) ;  /* 0x0000000400608947 */ /* 0x000fec0003800000 */
        /* <DEDUP_REMOVED lines=11> */
.L_x_7:
[----:B0-----:R-:W-:Y:S01]  /*0a20*/  MOV R10, UR8 ;  /* 0x00000008000a7c02 */ /* 0x001fe20008000f00 */
[----:B------:R-:W-:-:S05]  /*0a30*/  IMAD.U32 R11, RZ, RZ, UR9 ;  /* 0x00000009ff0b7e24 */ /* 0x000fca000f8e00ff */
        /* <DEDUP_REMOVED lines=15> */
[--C-:B------:R-:W-:Y:S01]  /*0b30*/  @P0 IMAD.MOV.U32 R3, RZ, RZ, R8.reuse ;  /* 0x000000ffff030224 */ /* 0x100fe200078e0008 */
[----:B------:R-:W-:Y:S01]  /*0b40*/  @P4 MOV R15, R8 ;  /* 0x00000008000f4202 */ /* 0x000fe20000000f00 */
[--C-:B------:R-:W-:Y:S02]  /*0b50*/  @P1 IMAD.MOV.U32 R12, RZ, RZ, R8.reuse ;  /* 0x000000ffff0c1224 */ /* 0x100fe400078e0008 */
[--C-:B------:R-:W-:Y:S02]  /*0b60*/  @P2 IMAD.MOV.U32 R13, RZ, RZ, R8.reuse ;  /* 0x000000ffff0d2224 */ /* 0x100fe400078e0008 */
[--C-:B------:R-:W-:Y:S02]  /*0b70*/  @P3 IMAD.MOV.U32 R14, RZ, RZ, R8.reuse ;  /* 0x000000ffff0e3224 */ /* 0x100fe400078e0008 */
[----:B------:R-:W-:Y:S01]  /*0b80*/  @P5 IMAD.MOV.U32 R16, RZ, RZ, R8 ;  /* 0x000000ffff105224 */ /* 0x000fe200078e0008 */
[----:B------:R-:W-:Y:S06]  /*0b90*/  BRA.U UP0, `(.L_x_7) ;  /* 0xfffffffd00a07547 */ /* 0x000fec000b83ffff */
[----:B------:R-:W-:Y:S01]  /*0ba0*/  SHF.R.U32.HI R5, RZ, 0x17, R5 ;  /* 0x00000017ff057819 */ /* 0x000fe20000011605 */
[----:B------:R-:W-:Y:S04]  /*0bb0*/  BSSY.RECONVERGENT B1, `(.L_x_8) ;  /* 0x0000025000017945 */ /* 0x000fe80003800200 */
[C---:B------:R-:W-:Y:S01]  /*0bc0*/  VIADD R7, R5.reuse, 0xffffff80 ;  /* 0xffffff8005077836 */ /* 0x040fe20000000000 */
[----:B------:R-:W-:-:S04]  /*0bd0*/  LOP3.LUT P6, R5, R5, 0x1f, RZ, 0xc0, !PT ;  /* 0x0000001f05057812 */ /* 0x000fc800078cc0ff */
        /* <DEDUP_REMOVED lines=8> */
[----:B------:R-:W-:Y:S02]  /*0c60*/  @P3 MOV R7, R3 ;  /* 0x0000000300073202 */ /* 0x000fe40000000f00 */
[C---:B------:R-:W-:Y:S01]  /*0c70*/  ISETP.EQ.AND P3, PT, R9.reuse, -0x4, PT ;  /* 0xfffffffc0900780c */ /* 0x040fe20003f62270 */
[----:B------:R-:W-:Y:S02]  /*0c80*/  @P4 IMAD.MOV.U32 R8, RZ, RZ, R3 ;  /* 0x000000ffff084224 */ /* 0x000fe400078e0003 */
[--C-:B------:R-:W-:Y:S01]  /*0c90*/  @P4 IMAD.MOV.U32 R7, RZ, RZ, R12.reuse ;  /* 0x000000ffff074224 */ /* 0x100fe200078e000c */
[----:B------:R-:W-:Y:S01]  /*0ca0*/  ISETP.EQ.AND P4, PT, R9, 0x4, PT ;  /* 0x000000040900780c */ /* 0x000fe20003f82270 */
[----:B------:R-:W-:Y:S01]  /*0cb0*/  @P2 IMAD.MOV.U32 R8, RZ, RZ, R12 ;  /* 0x000000ffff082224 */ /* 0x000fe200078e000c */
[----:B------:R-:W-:Y:S01]  /*0cc0*/  @P1 MOV R8, R13 ;  /* 0x0000000d00081202 */ /* 0x000fe20000000f00 */
[----:B------:R-:W-:Y:S02]  /*0cd0*/  @P2 IMAD.MOV.U32 R7, RZ, RZ, R13 ;  /* 0x000000ffff072224 */ /* 0x000fe400078e000d */
[----:B------:R-:W-:-:S02]  /*0ce0*/  @P1 IMAD.MOV.U32 R7, RZ, RZ, R14 ;  /* 0x000000ffff071224 */ /* 0x000fc400078e000e */
[----:B------:R-:W-:Y:S02]  /*0cf0*/  @P0 IMAD.MOV.U32 R8, RZ, RZ, R14 ;  /* 0x000000ffff080224 */ /* 0x000fe400078e000e */
[--C-:B------:R-:W-:Y:S01]  /*0d00*/  @P0 IMAD.MOV.U32 R7, RZ, RZ, R15.reuse ;  /* 0x000000ffff070224 */ /* 0x100fe200078e000f */
[----:B------:R-:W-:Y:S01]  /*0d10*/  @P3 MOV R7, R16 ;  /* 0x0000001000073202 */ /* 0x000fe20000000f00 */
[----:B------:R-:W-:Y:S02]  /*0d20*/  @P3 IMAD.MOV.U32 R8, RZ, RZ, R15 ;  /* 0x000000ffff083224 */ /* 0x000fe400078e000f */
[----:B------:R-:W-:Y:S02]  /*0d30*/  @P5 IMAD.MOV.U32 R8, RZ, RZ, R16 ;  /* 0x000000ffff085224 */ /* 0x000fe400078e0010 */
[--C-:B------:R-:W-:Y:S02]  /*0d40*/  @P5 IMAD.MOV.U32 R7, RZ, RZ, R0.reuse ;  /* 0x000000ffff075224 */ /* 0x100fe400078e0000 */
[----:B------:R-:W-:Y:S01]  /*0d50*/  @P4 IMAD.MOV.U32 R8, RZ, RZ, R0 ;  /* 0x000000ffff084224 */ /* 0x000fe200078e0000 */
[----:B------:R-:W-:Y:S06]  /*0d60*/  @!P6 BRA `(.L_x_9) ;  /* 0x000000000024e947 */ /* 0x000fec0003800000 */
[----:B------:R-:W-:Y:S01]  /*0d70*/  @P1 IMAD.MOV.U32 R3, RZ, RZ, R12 ;  /* 0x000000ffff031224 */ /* 0x000fe200078e000c */
[----:B------:R-:W-:Y:S01]  /*0d80*/  @P0 MOV R3, R13 ;  /* 0x0000000d00030202 */ /* 0x000fe20000000f00 */
[----:B------:R-:W-:Y:S01]  /*0d90*/  @P3 IMAD.MOV.U32 R3, RZ, RZ, R14 ;  /* 0x000000ffff033224 */ /* 0x000fe200078e000e */
[----:B------:R-:W-:Y:S01]  /*0da0*/  ISETP.EQ.AND P0, PT, R9, 0x8, PT ;  /* 0x000000080900780c */ /* 0x000fe20003f02270 */
[----:B------:R-:W-:Y:S01]  /*0db0*/  @P5 IMAD.MOV.U32 R3, RZ, RZ, R15 ;  /* 0x000000ffff035224 */ /* 0x000fe200078e000f */
[----:B------:R-:W-:Y:S01]  /*0dc0*/  SHF.L.W.U32.HI R7, R8, R5, R7 ;  /* 0x0000000508077219 */ /* 0x000fe20000010e07 */
[----:B------:R-:W-:-:S10]  /*0dd0*/  @P4 IMAD.MOV.U32 R3, RZ, RZ, R16 ;  /* 0x000000ffff034224 */ /* 0x000fd400078e0010 */
[----:B------:R-:W-:-:S05]  /*0de0*/  @P0 IMAD.MOV.U32 R3, RZ, RZ, R0 ;  /* 0x000000ffff030224 */ /* 0x000fca00078e0000 */
[----:B------:R-:W-:-:S07]  /*0df0*/  SHF.L.W.U32.HI R8, R3, R5, R8 ;  /* 0x0000000503087219 */ /* 0x000fce0000010e08 */
.L_x_9:
[----:B------:R-:W-:Y:S05]  /*0e00*/  BSYNC.RECONVERGENT B1 ;  /* 0x0000000000017941 */ /* 0x000fea0003800200 */
.L_x_8:
[C-C-:B------:R-:W-:Y:S01]  /*0e10*/  SHF.L.W.U32.HI R0, R8.reuse, 0x2, R7.reuse ;  /* 0x0000000208007819 */ /* 0x140fe20000010e07 */
[----:B------:R-:W-:Y:S01]  /*0e20*/  UMOV UR4, 0x54442d19 ;  /* 0x54442d1900047882 */ /* 0x000fe20000000000 */
[----:B------:R-:W-:Y:S01]  /*0e30*/  SHF.L.U32 R8, R8, 0x2, RZ ;  /* 0x0000000208087819 */ /* 0x000fe200000006ff */
[----:B------:R-:W-:Y:S01]  /*0e40*/  UMOV UR5, 0x3bf921fb ;  /* 0x3bf921fb00057882 */ /* 0x000fe20000000000 */
[----:B------:R-:W-:Y:S02]  /*0e50*/  SHF.R.S32.HI R3, RZ, 0x1f, R0 ;  /* 0x0000001fff037819 */ /* 0x000fe40000011400 */
[----:B------:R-:W-:Y:S02]  /*0e60*/  SHF.R.U32.HI R7, RZ, 0x1e, R7 ;  /* 0x0000001eff077819 */ /* 0x000fe40000011607 */
[C---:B------:R-:W-:Y:S02]  /*0e70*/  LOP3.LUT R10, R3.reuse, R8, RZ, 0x3c, !PT ;  /* 0x00000008030a7212 */ /* 0x040fe400078e3cff */
[----:B------:R-:W-:-:S02]  /*0e80*/  LOP3.LUT R11, R3, R0, RZ, 0x3c, !PT ;  /* 0x00000000030b7212 */ /* 0x000fc400078e3cff */
[C---:B------:R-:W-:Y:S02]  /*0e90*/  ISETP.GE.AND P0, PT, R0.reuse, RZ, PT ;  /* 0x000000ff0000720c */ /* 0x040fe40003f06270 */
[----:B------:R-:W0:Y:S01]  /*0ea0*/  I2F.F64.S64 R8, R10 ;  /* 0x0000000a00087312 */ /* 0x000e220000301c00 */
[----:B------:R-:W-:Y:S01]  /*0eb0*/  LEA.HI R7, R0, R7, RZ, 0x1 ;  /* 0x0000000700077211 */ /* 0x000fe200078f08ff */
[----:B0-----:R-:W-:-:S10]  /*0ec0*/  DMUL R8, R8, UR4 ;  /* 0x0000000408087c28 */ /* 0x001fd40008000000 */
[----:B------:R-:W0:Y:S02]  /*0ed0*/  F2F.F32.F64 R8, R8 ;  /* 0x0000000800087310 */ /* 0x000e240000301000 */
[----:B0-----:R-:W-:-:S07]  /*0ee0*/  FSEL R0, -R8, R8, !P0 ;  /* 0x0000000808007208 */ /* 0x001fce0004000100 */
.L_x_6:
[----:B------:R-:W-:Y:S05]  /*0ef0*/  BSYNC.RECONVERGENT B0 ;  /* 0x0000000000007941 */ /* 0x000fea0003800200 */
.L_x_5:
[----:B------:R-:W-:Y:S01]  /*0f00*/  FMUL R3, R0, R0 ;  /* 0x0000000000037220 */ /* 0x000fe20000400000 */
[----:B------:R-:W-:Y:S01]  /*0f10*/  LOP3.LUT R5, R7, 0x1, RZ, 0xc0, !PT ;  /* 0x0000000107057812 */ /* 0x000fe200078ec0ff */
[----:B------:R-:W-:Y:S02]  /*0f20*/  IMAD.MOV.U32 R10, RZ, RZ, 0x3c0885e4 ;  /* 0x3c0885e4ff0a7424 */ /* 0x000fe400078e00ff */
[----:B------:R-:W-:Y:S01]  /*0f30*/  FFMA R8, R3, R4, -0.0013887860113754868507 ;  /* 0xbab607ed03087423 */ /* 0x000fe20000000004 */
[----:B------:R-:W-:Y:S01]  /*0f40*/  ISETP.NE.U32.AND P0, PT, R5, 0x1, PT ;  /* 0x000000010500780c */ /* 0x000fe20003f05070 */
[----:B------:R-:W-:Y:S01]  /*0f50*/  VIADD R7, R7, 0x1 ;  /* 0x0000000107077836 */ /* 0x000fe20000000000 */
[----:B------:R-:W0:Y:S01]  /*0f60*/  LDC.64 R4, c[0x0][0x380] ;  /* 0x0000e000ff047b82 */ /* 0x000e220000000a00 */
[----:B------:R-:W-:Y:S01]  /*0f70*/  IMAD.MOV.U32 R9, RZ, RZ, 0x3e2aaaa8 ;  /* 0x3e2aaaa8ff097424 */ /* 0x000fe200078e00ff */
[----:B------:R-:W-:Y:S02]  /*0f80*/  FSEL R8, R8, -0.00019574658654164522886, P0 ;  /* 0xb94d415308087808 */ /* 0x000fe40000000000 */
[----:B------:R-:W-:-:S02]  /*0f90*/  FSEL R10, R10, 0.041666727513074874878, !P0 ;  /* 0x3d2aaabb0a0a7808 */ /* 0x000fc40004000000 */
[----:B------:R-:W-:Y:S02]  /*0fa0*/  LOP3.LUT P1, RZ, R7, 0x2, RZ, 0xc0, !PT ;  /* 0x0000000207ff7812 */ /* 0x000fe4000782c0ff */
[----:B------:R-:W-:Y:S01]  /*0fb0*/  FSEL R7, -R9, -0.4999999701976776123, !P0 ;  /* 0xbeffffff09077808 */ /* 0x000fe20004000100 */
[----:B------:R-:W-:Y:S01]  /*0fc0*/  FFMA R8, R3, R8, R10 ;  /* 0x0000000803087223 */ /* 0x000fe2000000000a */
[----:B------:R-:W-:-:S03]  /*0fd0*/  FSEL R0, R0, 1, !P0 ;  /* 0x3f80000000007808 */ /* 0x000fc60004000000 */
[C---:B------:R-:W-:Y:S02]  /*0fe0*/  FFMA R7, R3.reuse, R8, R7 ;  /* 0x0000000803077223 */ /* 0x040fe40000000007 */
[----:B------:R-:W-:-:S04]  /*0ff0*/  FFMA R3, R3, R0, RZ ;  /* 0x0000000003037223 */ /* 0x000fc800000000ff */
[----:B------:R-:W-:-:S04]  /*1000*/  FFMA R7, R3, R7, R0 ;  /* 0x0000000703077223 */ /* 0x000fc80000000000 */
[----:B------:R-:W-:Y:S01]  /*1010*/  @P1 FADD R7, RZ, -R7 ;  /* 0x80000007ff071221 */ /* 0x000fe20000000000 */
[----:B0-----:R-:W-:-:S04]  /*1020*/  IMAD.WIDE R2, R2, 0x4, R4 ;  /* 0x0000000402027825 */ /* 0x001fc800078e0204 */
[----:B------:R-:W-:-:S05]  /*1030*/  FMUL R7, R6, R7 ;  /* 0x0000000706077220 */ /* 0x000fca0000400000 */
[----:B------:R-:W-:Y:S01]  /*1040*/  STG.E desc[UR6][R2.64], R7 ;  /* 0x0000000702007986 */ /* 0x000fe2000c101906 */
[----:B------:R-:W-:Y:S05]  /*1050*/  EXIT ;  /* 0x000000000000794d */ /* 0x000fea0003800000 */
.L_x_10:
[----:B------:R-:W-:-:S00]  /*1060*/  BRA `(.L_x_10) ;  /* 0xfffffffc00fc7947 */ /* 0x000fc0000383ffff */
[----:B------:R-:W-:-:S00]  /*1070*/  NOP ;  /* 0x0000000000007918 */ /* 0x000fc00000000000 */
        /* <DEDUP_REMOVED lines=8> */
.L_x_11:


//--------------------- .nv.global.init           --------------------------
	.section	.nv.global.init,"aw",@progbits
	.align	4
.nv.global.init:
	.type		__cudart_i2opi_f,@object
	.size		__cudart_i2opi_f,(.L_0 - __cudart_i2opi_f)
__cudart_i2opi_f:
        /*0000*/ 	.byte	0x41, 0x90, 0x43, 0x3c, 0x99, 0x95, 0x62, 0xdb, 0xc0, 0xdd, 0x34, 0xf5, 0xd1, 0x57, 0x27, 0xfc
        /*0010*/ 	.byte	0x29, 0x15, 0x44, 0x4e, 0x6e, 0x83, 0xf9, 0xa2
.L_0:


//--------------------- .nv.shared.reserved.0     --------------------------
	.section	.nv.shared.reserved.0,"aw",@nobits
	.weak		__nv_reservedSMEM_offset_0_alias
	.size		__nv_reservedSMEM_offset_0_alias, 0, 64
	.other		__nv_reservedSMEM_offset_0_alias,@"STO_CUDA_RESERVED_SHARED STV_DEFAULT"
__nv_reservedSMEM_offset_0_alias:
	.zero		0
	.zero		64


//--------------------- .nv.constant0._Z15processMatrix2DPfii --------------------------
	.section	.nv.constant0._Z15processMatrix2DPfii,"a",@progbits
	.sectionflags	@""
	.align	4
.nv.constant0._Z15processMatrix2DPfii:
	.zero		912


//--------------------- SYMBOLS --------------------------

	.type		.nv.reservedSmem.offset0,@object
	.size		.nv.reservedSmem.offset0,0x4
